	.headerflags	@"EF_CUDA_TEXMODE_UNIFIED EF_CUDA_64BIT_ADDRESS EF_CUDA_ACCELERATORS EF_CUDA_SM90 EF_CUDA_VIRTUAL_SM(EF_CUDA_SM90)"
	.elftype	@"ET_EXEC"


//--------------------- .nv.info                  --------------------------
	.section	.nv.info,"",@"SHT_CUDA_INFO"
	.align	4


	//----- nvinfo : EIATTR_REGCOUNT
	.align		4
        /*0000*/ 	.byte	0x04, 0x2f
        /*0002*/ 	.short	(.L_3 - .L_2)
	.align		4
.L_2:
        /*0004*/ 	.word	index@(triton_poi_fused_cat_8)
        /*0008*/ 	.word	0x00000030


	//----- nvinfo : EIATTR_MIN_STACK_SIZE
	.align		4
.L_3:
        /*000c*/ 	.byte	0x04, 0x12
        /*000e*/ 	.short	(.L_5 - .L_4)
	.align		4
.L_4:
        /*0010*/ 	.word	index@(triton_poi_fused_cat_8)
        /*0014*/ 	.word	0x00000000


	//----- nvinfo : EIATTR_FRAME_SIZE
	.align		4
.L_5:
        /*0018*/ 	.byte	0x04, 0x11
        /*001a*/ 	.short	(.L_7 - .L_6)
	.align		4
.L_6:
        /*001c*/ 	.word	index@(triton_poi_fused_cat_8)
        /*0020*/ 	.word	0x00000000


	//----- nvinfo : EIATTR_MIN_STACK_SIZE
	.align		4
.L_7:
        /*0024*/ 	.byte	0x04, 0x12
        /*0026*/ 	.short	(.L_9 - .L_8)
	.align		4
.L_8:
        /*0028*/ 	.word	index@(triton_poi_fused_cat_8)
        /*002c*/ 	.word	0x00000000
.L_9:


//--------------------- .nv.info.triton_poi_fused_cat_8 --------------------------
	.section	.nv.info.triton_poi_fused_cat_8,"",@"SHT_CUDA_INFO"
	.sectionflags	@""
	.align	4


	//----- nvinfo : EIATTR_CUDA_API_VERSION
	.align		4
        /*0000*/ 	.byte	0x04, 0x37
        /*0002*/ 	.short	(.L_11 - .L_10)
.L_10:
        /*0004*/ 	.word	0x0000007c


	//----- nvinfo : EIATTR_KPARAM_INFO
	.align		4
.L_11:
        /*0008*/ 	.byte	0x04, 0x17
        /*000a*/ 	.short	(.L_13 - .L_12)
.L_12:
        /*000c*/ 	.word	0x00000000
        /*0010*/ 	.short	0x0015
        /*0012*/ 	.short	0x00a8
        /*0014*/ 	.byte	0x00, 0xf0, 0x11, 0x00


	//----- nvinfo : EIATTR_KPARAM_INFO
	.align		4
.L_13:
        /*0018*/ 	.byte	0x04, 0x17
        /*001a*/ 	.short	(.L_15 - .L_14)
.L_14:
        /*001c*/ 	.word	0x00000000
        /*0020*/ 	.short	0x0014
        /*0022*/ 	.short	0x00a0
        /*0024*/ 	.byte	0x00, 0xf4, 0x21, 0x00


	//----- nvinfo : EIATTR_KPARAM_INFO
	.align		4
.L_15:
        /*0028*/ 	.byte	0x04, 0x17
        /*002a*/ 	.short	(.L_17 - .L_16)
.L_16:
        /*002c*/ 	.word	0x00000000
        /*0030*/ 	.short	0x0013
        /*0032*/ 	.short	0x0098
        /*0034*/ 	.byte	0x00, 0xf4, 0x21, 0x00


	//----- nvinfo : EIATTR_KPARAM_INFO
	.align		4
.L_17:
        /*0038*/ 	.byte	0x04, 0x17
        /*003a*/ 	.short	(.L_19 - .L_18)
.L_18:
        /*003c*/ 	.word	0x00000000
        /*0040*/ 	.short	0x0012
        /*0042*/ 	.short	0x0090
        /*0044*/ 	.byte	0x00, 0xf4, 0x21, 0x00


	//----- nvinfo : EIATTR_KPARAM_INFO
	.align		4
.L_19:
        /*0048*/ 	.byte	0x04, 0x17
        /*004a*/ 	.short	(.L_21 - .L_20)
.L_20:
        /*004c*/ 	.word	0x00000000
        /*0050*/ 	.short	0x0011
        /*0052*/ 	.short	0x0088
        /*0054*/ 	.byte	0x00, 0xf4, 0x21, 0x00


	//----- nvinfo : EIATTR_KPARAM_INFO
	.align		4
.L_21:
        /*0058*/ 	.byte	0x04, 0x17
        /*005a*/ 	.short	(.L_23 - .L_22)
.L_22:
        /*005c*/ 	.word	0x00000000
        /*0060*/ 	.short	0x0010
        /*0062*/ 	.short	0x0080
        /*0064*/ 	.byte	0x00, 0xf4, 0x21, 0x00


	//----- nvinfo : EIATTR_KPARAM_INFO
	.align		4
.L_23:
        /*0068*/ 	.byte	0x04, 0x17
        /*006a*/ 	.short	(.L_25 - .L_24)
.L_24:
        /*006c*/ 	.word	0x00000000
        /*0070*/ 	.short	0x000f
        /*0072*/ 	.short	0x0078
        /*0074*/ 	.byte	0x00, 0xf4, 0x21, 0x00


	//----- nvinfo : EIATTR_KPARAM_INFO
	.align		4
.L_25:
        /*0078*/ 	.byte	0x04, 0x17
        /*007a*/ 	.short	(.L_27 - .L_26)
.L_26:
        /*007c*/ 	.word	0x00000000
        /*0080*/ 	.short	0x000e
        /*0082*/ 	.short	0x0070
        /*0084*/ 	.byte	0x00, 0xf4, 0x21, 0x00


	//----- nvinfo : EIATTR_KPARAM_INFO
	.align		4
.L_27:
        /*0088*/ 	.byte	0x04, 0x17
        /*008a*/ 	.short	(.L_29 - .L_28)
.L_28:
        /*008c*/ 	.word	0x00000000
        /*0090*/ 	.short	0x000d
        /*0092*/ 	.short	0x0068
        /*0094*/ 	.byte	0x00, 0xf4, 0x21, 0x00


	//----- nvinfo : EIATTR_KPARAM_INFO
	.align		4
.L_29:
        /*0098*/ 	.byte	0x04, 0x17
        /*009a*/ 	.short	(.L_31 - .L_30)
.L_30:
        /*009c*/ 	.word	0x00000000
        /*00a0*/ 	.short	0x000c
        /*00a2*/ 	.short	0x0060
        /*00a4*/ 	.byte	0x00, 0xf4, 0x21, 0x00


	//----- nvinfo : EIATTR_KPARAM_INFO
	.align		4
.L_31:
        /*00a8*/ 	.byte	0x04, 0x17
        /*00aa*/ 	.short	(.L_33 - .L_32)
.L_32:
        /*00ac*/ 	.word	0x00000000
        /*00b0*/ 	.short	0x000b
        /*00b2*/ 	.short	0x0058
        /*00b4*/ 	.byte	0x00, 0xf4, 0x21, 0x00


	//----- nvinfo : EIATTR_KPARAM_INFO
	.align		4
.L_33:
        /*00b8*/ 	.byte	0x04, 0x17
        /*00ba*/ 	.short	(.L_35 - .L_34)
.L_34:
        /*00bc*/ 	.word	0x00000000
        /*00c0*/ 	.short	0x000a
        /*00c2*/ 	.short	0x0050
        /*00c4*/ 	.byte	0x00, 0xf4, 0x21, 0x00


	//----- nvinfo : EIATTR_KPARAM_INFO
	.align		4
.L_35:
        /*00c8*/ 	.byte	0x04, 0x17
        /*00ca*/ 	.short	(.L_37 - .L_36)
.L_36:
        /*00cc*/ 	.word	0x00000000
        /*00d0*/ 	.short	0x0009
        /*00d2*/ 	.short	0x0048
        /*00d4*/ 	.byte	0x00, 0xf4, 0x21, 0x00


	//----- nvinfo : EIATTR_KPARAM_INFO
	.align		4
.L_37:
        /*00d8*/ 	.byte	0x04, 0x17
        /*00da*/ 	.short	(.L_39 - .L_38)
.L_38:
        /*00dc*/ 	.word	0x00000000
        /*00e0*/ 	.short	0x0008
        /*00e2*/ 	.short	0x0040
        /*00e4*/ 	.byte	0x00, 0xf4, 0x21, 0x00


	//----- nvinfo : EIATTR_KPARAM_INFO
	.align		4
.L_39:
        /*00e8*/ 	.byte	0x04, 0x17
        /*00ea*/ 	.short	(.L_41 - .L_40)
.L_40:
        /*00ec*/ 	.word	0x00000000
        /*00f0*/ 	.short	0x0007
        /*00f2*/ 	.short	0x0038
        /*00f4*/ 	.byte	0x00, 0xf4, 0x21, 0x00


	//----- nvinfo : EIATTR_KPARAM_INFO
	.align		4
.L_41:
        /*00f8*/ 	.byte	0x04, 0x17
        /*00fa*/ 	.short	(.L_43 - .L_42)
.L_42:
        /*00fc*/ 	.word	0x00000000
        /*0100*/ 	.short	0x0006
        /*0102*/ 	.short	0x0030
        /*0104*/ 	.byte	0x00, 0xf4, 0x21, 0x00


	//----- nvinfo : EIATTR_KPARAM_INFO
	.align		4
.L_43:
        /*0108*/ 	.byte	0x04, 0x17
        /*010a*/ 	.short	(.L_45 - .L_44)
.L_44:
        /*010c*/ 	.word	0x00000000
        /*0110*/ 	.short	0x0005
        /*0112*/ 	.short	0x0028
        /*0114*/ 	.byte	0x00, 0xf4, 0x21, 0x00


	//----- nvinfo : EIATTR_KPARAM_INFO
	.align		4
.L_45:
        /*0118*/ 	.byte	0x04, 0x17
        /*011a*/ 	.short	(.L_47 - .L_46)
.L_46:
        /*011c*/ 	.word	0x00000000
        /*0120*/ 	.short	0x0004
        /*0122*/ 	.short	0x0020
        /*0124*/ 	.byte	0x00, 0xf4, 0x21, 0x00


	//----- nvinfo : EIATTR_KPARAM_INFO
	.align		4
.L_47:
        /*0128*/ 	.byte	0x04, 0x17
        /*012a*/ 	.short	(.L_49 - .L_48)
.L_48:
        /*012c*/ 	.word	0x00000000
        /*0130*/ 	.short	0x0003
        /*0132*/ 	.short	0x0018
        /*0134*/ 	.byte	0x00, 0xf4, 0x21, 0x00


	//----- nvinfo : EIATTR_KPARAM_INFO
	.align		4
.L_49:
        /*0138*/ 	.byte	0x04, 0x17
        /*013a*/ 	.short	(.L_51 - .L_50)
.L_50:
        /*013c*/ 	.word	0x00000000
        /*0140*/ 	.short	0x0002
        /*0142*/ 	.short	0x0010
        /*0144*/ 	.byte	0x00, 0xf4, 0x21, 0x00


	//----- nvinfo : EIATTR_KPARAM_INFO
	.align		4
.L_51:
        /*0148*/ 	.byte	0x04, 0x17
        /*014a*/ 	.short	(.L_53 - .L_52)
.L_52:
        /*014c*/ 	.word	0x00000000
        /*0150*/ 	.short	0x0001
        /*0152*/ 	.short	0x0008
        /*0154*/ 	.byte	0x00, 0xf4, 0x21, 0x00


	//----- nvinfo : EIATTR_KPARAM_INFO
	.align		4
.L_53:
        /*0158*/ 	.byte	0x04, 0x17
        /*015a*/ 	.short	(.L_55 - .L_54)
.L_54:
        /*015c*/ 	.word	0x00000000
        /*0160*/ 	.short	0x0000
        /*0162*/ 	.short	0x0000
        /*0164*/ 	.byte	0x00, 0xf4, 0x21, 0x00


	//----- nvinfo : EIATTR_SPARSE_MMA_MASK
	.align		4
.L_55:
        /*0168*/ 	.byte	0x03, 0x50
        /*016a*/ 	.short	0x0000


	//----- nvinfo : EIATTR_MAXREG_COUNT
	.align		4
        /*016c*/ 	.byte	0x03, 0x1b
        /*016e*/ 	.short	0x00ff


	//----- nvinfo : EIATTR_EXIT_INSTR_OFFSETS
	.align		4
        /*0170*/ 	.byte	0x04, 0x1c
        /*0172*/ 	.short	(.L_57 - .L_56)


	//   ....[0]....
.L_56:
        /*0174*/ 	.word	0x000014b0


	//----- nvinfo : EIATTR_REQNTID
	.align		4
.L_57:
        /*0178*/ 	.byte	0x04, 0x10
        /*017a*/ 	.short	(.L_59 - .L_58)
.L_58:
        /*017c*/ 	.word	0x00000100
        /*0180*/ 	.word	0x00000001
        /*0184*/ 	.word	0x00000001


	//----- nvinfo : EIATTR_CBANK_PARAM_SIZE
	.align		4
.L_59:
        /*0188*/ 	.byte	0x03, 0x19
        /*018a*/ 	.short	0x00ac


	//----- nvinfo : EIATTR_PARAM_CBANK
	.align		4
        /*018c*/ 	.byte	0x04, 0x0a
        /*018e*/ 	.short	(.L_61 - .L_60)
	.align		4
.L_60:
        /*0190*/ 	.word	index@(.nv.constant0.triton_poi_fused_cat_8)
        /*0194*/ 	.short	0x0210
        /*0196*/ 	.short	0x00ac


	//----- nvinfo : EIATTR_SW_WAR
	.align		4
.L_61:
        /*0198*/ 	.byte	0x04, 0x36
        /*019a*/ 	.short	(.L_63 - .L_62)
.L_62:
        /*019c*/ 	.word	0x00000008
.L_63:


//--------------------- .nv.callgraph             --------------------------
	.section	.nv.callgraph,"",@"SHT_CUDA_CALLGRAPH"
	.align	4
	.sectionentsize	8
	.align		4
        /*0000*/ 	.word	0x00000000
	.align		4
        /*0004*/ 	.word	0xffffffff
	.align		4
        /*0008*/ 	.word	0x00000000
	.align		4
        /*000c*/ 	.word	0xfffffffe
	.align		4
        /*0010*/ 	.word	0x00000000
	.align		4
        /*0014*/ 	.word	0xfffffffd
	.align		4
        /*0018*/ 	.word	0x00000000
	.align		4
        /*001c*/ 	.word	0xfffffffc


//--------------------- .nv.constant4             --------------------------
	.section	.nv.constant4,"a",@progbits
	.align	8
	.align		8
.nv.constant4:
        /*0000*/ 	.dword	_$_str
	.align		8
        /*0008*/ 	.dword	_$_str_$_2


//--------------------- .text.triton_poi_fused_cat_8 --------------------------
	.section	.text.triton_poi_fused_cat_8,"ax",@progbits
	.align	128
        .global         triton_poi_fused_cat_8
        .type           triton_poi_fused_cat_8,@function
        .size           triton_poi_fused_cat_8,(.L_x_1 - triton_poi_fused_cat_8)
        .other          triton_poi_fused_cat_8,@"STO_CUDA_ENTRY STV_DEFAULT"
triton_poi_fused_cat_8:
.text.triton_poi_fused_cat_8:
[----:B------:R-:W-:Y:S01]  /*0000*/  LDC R1, c[0x0][0x28] ;  /* 0x00000a00ff017b82 */ /* 0x000fe20000000800 */
[----:B------:R-:W1:Y:S01]  /*0010*/  S2R R0, SR_TID.X ;  /* 0x0000000000007919 */ /* 0x000e620000002100 */
[----:B------:R-:W-:Y:S01]  /*0020*/  IMAD.MOV.U32 R26, RZ, RZ, RZ ;  /* 0x000000ffff1a7224 */ /* 0x000fe200078e00ff */
[----:B------:R-:W-:Y:S01]  /*0030*/  ULDC.64 UR4, c[0x0][0x208] ;  /* 0x0000820000047ab9 */ /* 0x000fe20000000a00 */
[----:B------:R-:W2:Y:S01]  /*0040*/  S2R R11, SR_CTAID.X ;  /* 0x00000000000b7919 */ /* 0x000ea20000002500 */
[----:B------:R-:W-:Y:S02]  /*0050*/  IMAD.MOV.U32 R30, RZ, RZ, RZ ;  /* 0x000000ffff1e7224 */ /* 0x000fe400078e00ff */
[----:B------:R-:W-:Y:S02]  /*0060*/  IMAD.MOV.U32 R34, RZ, RZ, RZ ;  /* 0x000000ffff227224 */ /* 0x000fe400078e00ff */
[----:B------:R-:W-:Y:S01]  /*0070*/  IMAD.MOV.U32 R41, RZ, RZ, RZ ;  /* 0x000000ffff297224 */ /* 0x000fe200078e00ff */
[----:B------:R-:W-:-:S02]  /*0080*/  CS2R R36, SRZ ;  /* 0x0000000000247805 */ /* 0x000fc4000001ff00 */
[----:B------:R-:W-:Y:S01]  /*0090*/  CS2R R38, SRZ ;  /* 0x0000000000267805 */ /* 0x000fe2000001ff00 */
[----:B------:R-:W-:Y:S01]  /*00a0*/  ULDC.64 UR6, c[0x0][0x288] ;  /* 0x0000a20000067ab9 */ /* 0x000fe20000000a00 */
[----:B------:R-:W3:Y:S01]  /*00b0*/  LDC.64 R16, c[0x0][0x210] ;  /* 0x00008400ff107b82 */ /* 0x000ee20000000a00 */
[----:B------:R-:W-:-:S07]  /*00c0*/  ULDC.64 UR8, c[0x0][0x260] ;  /* 0x0000980000087ab9 */ /* 0x000fce0000000a00 */
[----:B------:R-:W4:Y:S08]  /*00d0*/  LDC.64 R42, c[0x0][0x218] ;  /* 0x00008600ff2a7b82 */ /* 0x000f300000000a00 */
[----:B------:R-:W5:Y:S01]  /*00e0*/  LDC.64 R24, c[0x0][0x230] ;  /* 0x00008c00ff187b82 */ /* 0x000f620000000a00 */
[----:B-1----:R-:W-:-:S05]  /*00f0*/  IMAD.SHL.U32 R0, R0, 0x2, RZ ;  /* 0x0000000200007824 */ /* 0x002fca00078e00ff */
[----:B------:R-:W-:Y:S02]  /*0100*/  LOP3.LUT R0, R0, 0x1fe, RZ, 0xc0, !PT ;  /* 0x000001fe00007812 */ /* 0x000fe400078ec0ff */
[----:B------:R-:W1:Y:S03]  /*0110*/  LDC.64 R20, c[0x0][0x228] ;  /* 0x00008a00ff147b82 */ /* 0x000e660000000a00 */
[----:B--2---:R-:W-:-:S05]  /*0120*/  IMAD R0, R11, 0x200, R0 ;  /* 0x000002000b007824 */ /* 0x004fca00078e0200 */
[----:B------:R-:W2:Y:S01]  /*0130*/  LDC.64 R28, c[0x0][0x258] ;  /* 0x00009600ff1c7b82 */ /* 0x000ea20000000a00 */
[----:B------:R-:W-:-:S04]  /*0140*/  SHF.R.S32.HI R3, RZ, 0x1f, R0 ;  /* 0x0000001fff037819 */ /* 0x000fc80000011400 */
[----:B------:R-:W-:-:S03]  /*0150*/  LEA.HI R8, R3, R0, RZ, 0xc ;  /* 0x0000000003087211 */ /* 0x000fc600078f60ff */
[----:B------:R-:W1:Y:S01]  /*0160*/  LDC.64 R2, c[0x0][0x220] ;  /* 0x00008800ff027b82 */ /* 0x000e620000000a00 */
[----:B------:R-:W-:-:S04]  /*0170*/  SHF.R.S32.HI R45, RZ, 0xc, R8 ;  /* 0x0000000cff2d7819 */ /* 0x000fc80000011408 */
[----:B------:R-:W-:-:S04]  /*0180*/  LEA.HI R4, R45, R45, RZ, 0xa ;  /* 0x0000002d2d047211 */ /* 0x000fc800078f50ff */
[----:B------:R-:W-:-:S05]  /*0190*/  LOP3.LUT R4, R4, 0xfffffc00, RZ, 0xc0, !PT ;  /* 0xfffffc0004047812 */ /* 0x000fca00078ec0ff */
[----:B------:R-:W-:Y:S02]  /*01a0*/  IMAD.IADD R45, R45, 0x1, -R4 ;  /* 0x000000012d2d7824 */ /* 0x000fe400078e0a04 */
[----:B------:R-:W2:Y:S03]  /*01b0*/  LDC.64 R4, c[0x0][0x248] ;  /* 0x00009200ff047b82 */ /* 0x000ea60000000a00 */
[C---:B------:R-:W-:Y:S01]  /*01c0*/  ISETP.GE.AND P0, PT, R45.reuse, 0x180, PT ;  /* 0x000001802d00780c */ /* 0x040fe20003f06270 */
[----:B01----:R-:W-:-:S12]  /*01d0*/  IMAD.WIDE R2, R45, 0x4, R2 ;  /* 0x000000042d027825 */ /* 0x003fd800078e0202 */
[----:B------:R-:W5:Y:S01]  /*01e0*/  @!P0 LDG.E.EL R26, desc[UR4][R2.64] ;  /* 0x00000004021a8981 */ /* 0x000f62000c2e1900 */
[----:B------:R-:W-:-:S03]  /*01f0*/  VIADD R6, R45, 0xfffffe80 ;  /* 0xfffffe802d067836 */ /* 0x000fc60000000000 */
[----:B------:R0:W5:Y:S02]  /*0200*/  @!P0 LDG.E.EL R30, desc[UR4][R2.64] ;  /* 0x00000004021e8981 */ /* 0x000164000c2e1900 */
[----:B------:R-:W-:Y:S01]  /*0210*/  ISETP.GE.U32.AND P1, PT, R6, 0x100, PT ;  /* 0x000001000600780c */ /* 0x000fe20003f26070 */
[C---:B--2---:R-:W-:Y:S01]  /*0220*/  IMAD.WIDE R4, R45.reuse, 0x4, R4 ;  /* 0x000000042d047825 */ /* 0x044fe200078e0204 */
[----:B------:R-:W0:Y:S11]  /*0230*/  LDC.64 R6, c[0x0][0x270] ;  /* 0x00009c00ff067b82 */ /* 0x000e360000000a00 */
[----:B------:R-:W2:Y:S04]  /*0240*/  @!P1 LDG.E.EL R34, desc[UR4][R4.64+-0x600] ;  /* 0xfffa000404229981 */ /* 0x000ea8000c2e1900 */
[----:B------:R1:W2:Y:S01]  /*0250*/  @!P1 LDG.E.EL R41, desc[UR4][R4.64+-0x600] ;  /* 0xfffa000404299981 */ /* 0x0002a2000c2e1900 */
[----:B------:R-:W-:-:S05]  /*0260*/  VIADD R9, R45, 0xfffffd80 ;  /* 0xfffffd802d097836 */ /* 0x000fca0000000000 */
[----:B------:R-:W-:Y:S01]  /*0270*/  ISETP.GE.U32.AND P3, PT, R9, 0x100, PT ;  /* 0x000001000900780c */ /* 0x000fe20003f66070 */
[C---:B0-----:R-:W-:Y:S02]  /*0280*/  IMAD.WIDE R2, R45.reuse, 0x4, R6 ;  /* 0x000000042d027825 */ /* 0x041fe400078e0206 */
[----:B------:R-:W1:Y:S10]  /*0290*/  LDC.64 R6, c[0x0][0x298] ;  /* 0x0000a600ff067b82 */ /* 0x000e740000000a00 */
[----:B------:R-:W2:Y:S04]  /*02a0*/  @!P3 LDG.E.EL R36, desc[UR4][R2.64+-0xa00] ;  /* 0xfff600040224b981 */ /* 0x000ea8000c2e1900 */
[----:B------:R0:W2:Y:S01]  /*02b0*/  @!P3 LDG.E.EL R39, desc[UR4][R2.64+-0xa00] ;  /* 0xfff600040227b981 */ /* 0x0000a2000c2e1900 */
[C---:B------:R-:W-:Y:S01]  /*02c0*/  ISETP.GT.AND P2, PT, R45.reuse, 0x37f, PT ;  /* 0x0000037f2d00780c */ /* 0x040fe20003f44270 */
[----:B-1----:R-:W-:-:S12]  /*02d0*/  IMAD.WIDE R4, R45, 0x4, R6 ;  /* 0x000000042d047825 */ /* 0x002fd800078e0206 */
[----:B------:R-:W2:Y:S04]  /*02e0*/  @P2 LDG.E.EL R37, desc[UR4][R4.64+-0xe00] ;  /* 0xfff2000404252981 */ /* 0x000ea8000c2e1900 */
[----:B------:R1:W2:Y:S01]  /*02f0*/  @P2 LDG.E.EL R38, desc[UR4][R4.64+-0xe00] ;  /* 0xfff2000404262981 */ /* 0x0002a2000c2e1900 */
[----:B------:R-:W-:Y:S01]  /*0300*/  SHF.R.S32.HI R7, RZ, 0x16, R11 ;  /* 0x00000016ff077819 */ /* 0x000fe2000001140b */
[----:B------:R-:W-:Y:S01]  /*0310*/  VIADD R6, R0, 0x1 ;  /* 0x0000000100067836 */ /* 0x000fe20000000000 */
[----:B0-----:R-:W-:Y:S02]  /*0320*/  LOP3.LUT R3, R8, 0xfffff000, RZ, 0xc0, !PT ;  /* 0xfffff00008037812 */ /* 0x001fe400078ec0ff */
[----:B------:R-:W-:Y:S02]  /*0330*/  SGXT R7, R7, 0x1 ;  /* 0x000000010707781a */ /* 0x000fe40000000200 */
[----:B------:R-:W-:Y:S01]  /*0340*/  SHF.R.S32.HI R13, RZ, 0x1f, R45 ;  /* 0x0000001fff0d7819 */ /* 0x000fe2000001142d */
[----:B------:R-:W-:Y:S01]  /*0350*/  IMAD.IADD R3, R0, 0x1, -R3 ;  /* 0x0000000100037824 */ /* 0x000fe200078e0a03 */
[----:B------:R-:W-:-:S02]  /*0360*/  LEA.HI R9, R7, R0, RZ, 0x16 ;  /* 0x0000000007097211 */ /* 0x000fc400078fb0ff */
[----:B------:R-:W-:Y:S01]  /*0370*/  LEA.HI R7, R7, R6, RZ, 0xc ;  /* 0x0000000607077211 */ /* 0x000fe200078f60ff */
[----:B-1----:R-:W-:Y:S01]  /*0380*/  IMAD.SHL.U32 R5, R3, 0x80, RZ ;  /* 0x0000008003057824 */ /* 0x002fe200078e00ff */
[----:B------:R-:W-:Y:S02]  /*0390*/  SHF.R.S32.HI R2, RZ, 0x16, R9 ;  /* 0x00000016ff027819 */ /* 0x000fe40000011409 */
[----:B------:R-:W-:-:S03]  /*03a0*/  LOP3.LUT R7, R7, 0xfffff000, RZ, 0xc0, !PT ;  /* 0xfffff00007077812 */ /* 0x000fc600078ec0ff */
[----:B------:R-:W-:Y:S02]  /*03b0*/  IMAD.SHL.U32 R8, R2, 0x80000, RZ ;  /* 0x0008000002087824 */ /* 0x000fe400078e00ff */
[----:B------:R-:W-:Y:S02]  /*03c0*/  IMAD.IADD R7, R6, 0x1, -R7 ;  /* 0x0000000106077824 */ /* 0x000fe400078e0a07 */
[C---:B------:R-:W-:Y:S01]  /*03d0*/  IMAD.SHL.U32 R4, R2.reuse, 0x100000, RZ ;  /* 0x0010000002047824 */ /* 0x040fe200078e00ff */
[----:B------:R-:W-:Y:S01]  /*03e0*/  IADD3 R9, P4, R45, R8, RZ ;  /* 0x000000082d097210 */ /* 0x000fe20007f9e0ff */
[----:B------:R-:W-:Y:S02]  /*03f0*/  IMAD.SHL.U32 R6, R7, 0x80, RZ ;  /* 0x0000008007067824 */ /* 0x000fe400078e00ff */
[----:B------:R-:W-:Y:S01]  /*0400*/  IMAD R2, R2, 0x180000, R45 ;  /* 0x0018000002027824 */ /* 0x000fe200078e022d */
[----:B------:R-:W-:Y:S01]  /*0410*/  LEA.HI.X.SX32 R8, R8, R13, 0x1, P4 ;  /* 0x0000000d08087211 */ /* 0x000fe200020f0eff */
[--C-:B------:R-:W-:Y:S01]  /*0420*/  IMAD R10, R3, 0x100, R4.reuse ;  /* 0x00000100030a7824 */ /* 0x100fe200078e0204 */
[----:B------:R-:W-:Y:S01]  /*0430*/  IADD3 R14, P4, R5, R9, RZ ;  /* 0x00000009050e7210 */ /* 0x000fe20007f9e0ff */
[C---:B------:R-:W-:Y:S01]  /*0440*/  IMAD R4, R7.reuse, 0x100, R4 ;  /* 0x0000010007047824 */ /* 0x040fe200078e0204 */
[----:B------:R-:W-:Y:S01]  /*0450*/  IADD3 R9, P5, R6, R9, RZ ;  /* 0x0000000906097210 */ /* 0x000fe20007fbe0ff */
[--C-:B------:R-:W-:Y:S01]  /*0460*/  IMAD R11, R7, 0x180, R2.reuse ;  /* 0x00000180070b7824 */ /* 0x100fe200078e0202 */
[-C--:B------:R-:W-:Y:S01]  /*0470*/  LEA.HI.X.SX32 R5, R5, R8.reuse, 0x1, P4 ;  /* 0x0000000805057211 */ /* 0x080fe200020f0eff */
[----:B------:R-:W-:Y:S01]  /*0480*/  IMAD R33, R3, 0x180, R2 ;  /* 0x0000018003217824 */ /* 0x000fe200078e0202 */
[----:B------:R-:W-:-:S02]  /*0490*/  LEA.HI.X.SX32 R12, R6, R8, 0x1, P5 ;  /* 0x00000008060c7211 */ /* 0x000fc400028f0eff */
[----:B------:R-:W-:Y:S02]  /*04a0*/  CS2R R2, SRZ ;  /* 0x0000000000027805 */ /* 0x000fe4000001ff00 */
[C---:B------:R-:W-:Y:S02]  /*04b0*/  LEA R6, P4, R14.reuse, UR6, 0x2 ;  /* 0x000000060e067c11 */ /* 0x040fe4000f8810ff */
[C---:B------:R-:W-:Y:S02]  /*04c0*/  LEA R8, P5, R9.reuse, UR6, 0x2 ;  /* 0x0000000609087c11 */ /* 0x040fe4000f8a10ff */
[----:B------:R-:W-:Y:S02]  /*04d0*/  LEA.HI.X R7, R14, UR7, R5, 0x2, P4 ;  /* 0x000000070e077c11 */ /* 0x000fe4000a0f1405 */
[----:B------:R-:W-:Y:S02]  /*04e0*/  IADD3 R22, P4, R45, R10, RZ ;  /* 0x0000000a2d167210 */ /* 0x000fe40007f9e0ff */
[----:B------:R-:W-:Y:S01]  /*04f0*/  LEA.HI.X R9, R9, UR7, R12, 0x2, P5 ;  /* 0x0000000709097c11 */ /* 0x000fe2000a8f140c */
[----:B------:R-:W-:Y:S01]  /*0500*/  ULDC.64 UR6, c[0x0][0x238] ;  /* 0x00008e0000067ab9 */ /* 0x000fe20000000a00 */
[----:B------:R-:W-:Y:S01]  /*0510*/  LEA.HI.X.SX32 R5, R10, R13, 0x1, P4 ;  /* 0x0000000d0a057211 */ /* 0x000fe200020f0eff */
[----:B------:R0:W2:Y:S01]  /*0520*/  @P2 LDG.E.EL R2, desc[UR4][R6.64+-0xe00] ;  /* 0xfff2000406022981 */ /* 0x0000a2000c2e1900 */
[----:B------:R-:W-:-:S02]  /*0530*/  IADD3 R12, P5, R45, R4, RZ ;  /* 0x000000042d0c7210 */ /* 0x000fc40007fbe0ff */
[C---:B------:R-:W-:Y:S01]  /*0540*/  SHF.L.U64.HI R10, R22.reuse, 0x2, R5 ;  /* 0x00000002160a7819 */ /* 0x040fe20000010205 */
[----:B------:R-:W-:Y:S01]  /*0550*/  IMAD.SHL.U32 R22, R22, 0x4, RZ ;  /* 0x0000000416167824 */ /* 0x000fe200078e00ff */
[----:B------:R-:W-:Y:S02]  /*0560*/  LEA.HI.X.SX32 R13, R4, R13, 0x1, P5 ;  /* 0x0000000d040d7211 */ /* 0x000fe400028f0eff */
[----:B------:R-:W-:Y:S01]  /*0570*/  CS2R R4, SRZ ;  /* 0x0000000000047805 */ /* 0x000fe2000001ff00 */
[----:B------:R-:W2:Y:S01]  /*0580*/  @P2 LDG.E.EL R3, desc[UR4][R8.64+-0xe00] ;  /* 0xfff2000408032981 */ /* 0x000ea2000c2e1900 */
[----:B------:R-:W-:-:S04]  /*0590*/  IADD3 R18, P4, R22, UR6, RZ ;  /* 0x0000000616127c10 */ /* 0x000fc8000ff9e0ff */
[----:B------:R-:W-:-:S05]  /*05a0*/  IADD3.X R19, R10, UR7, RZ, P4, !PT ;  /* 0x000000070a137c10 */ /* 0x000fca000a7fe4ff */
[----:B------:R1:W2:Y:S01]  /*05b0*/  @!P1 LDG.E.EL R4, desc[UR4][R18.64+-0x600] ;  /* 0xfffa000412049981 */ /* 0x0002a2000c2e1900 */
[C---:B0-----:R-:W-:Y:S01]  /*05c0*/  SHF.L.U64.HI R7, R12.reuse, 0x2, R13 ;  /* 0x000000020c077819 */ /* 0x041fe2000001020d */
[----:B-1----:R-:W0:Y:S01]  /*05d0*/  LDC.64 R18, c[0x0][0x240] ;  /* 0x00009000ff127b82 */ /* 0x002e220000000a00 */
[----:B------:R-:W-:Y:S01]  /*05e0*/  IMAD.SHL.U32 R12, R12, 0x4, RZ ;  /* 0x000000040c0c7824 */ /* 0x000fe200078e00ff */
[----:B------:R-:W-:Y:S01]  /*05f0*/  IADD3 R22, P5, R22, UR8, RZ ;  /* 0x0000000816167c10 */ /* 0x000fe2000ffbe0ff */
[--C-:B---3--:R-:W-:Y:S01]  /*0600*/  IMAD.WIDE R32, R33, 0x4, R16.reuse ;  /* 0x0000000421207825 */ /* 0x108fe200078e0210 */
[----:B------:R-:W-:Y:S02]  /*0610*/  CS2R R8, SRZ ;  /* 0x0000000000087805 */ /* 0x000fe4000001ff00 */
[----:B------:R-:W-:Y:S01]  /*0620*/  IADD3.X R23, R10, UR9, RZ, P5, !PT ;  /* 0x000000090a177c10 */ /* 0x000fe2000affe4ff */
[----:B------:R-:W-:Y:S01]  /*0630*/  IMAD.WIDE R16, R11, 0x4, R16 ;  /* 0x000000040b107825 */ /* 0x000fe200078e0210 */
[----:B------:R-:W-:-:S02]  /*0640*/  IADD3 R14, P4, R12, UR6, RZ ;  /* 0x000000060c0e7c10 */ /* 0x000fc4000ff9e0ff */
[----:B------:R-:W-:Y:S02]  /*0650*/  CS2R R10, SRZ ;  /* 0x00000000000a7805 */ /* 0x000fe4000001ff00 */
[----:B------:R-:W-:Y:S01]  /*0660*/  IADD3 R12, P5, R12, UR8, RZ ;  /* 0x000000080c0c7c10 */ /* 0x000fe2000ffbe0ff */
[----:B----4-:R-:W-:Y:S01]  /*0670*/  IMAD.WIDE R42, R45, 0x4, R42 ;  /* 0x000000042d2a7825 */ /* 0x010fe200078e022a */
[----:B------:R1:W3:Y:S01]  /*0680*/  @!P3 LDG.E.EL R5, desc[UR4][R22.64+-0xa00] ;  /* 0xfff600041605b981 */ /* 0x0002e2000c2e1900 */
[----:B------:R-:W-:Y:S02]  /*0690*/  IADD3.X R15, R7, UR7, RZ, P4, !PT ;  /* 0x00000007070f7c10 */ /* 0x000fe4000a7fe4ff */
[----:B------:R-:W-:Y:S02]  /*06a0*/  IADD3.X R13, R7, UR9, RZ, P5, !PT ;  /* 0x00000009070d7c10 */ /* 0x000fe4000affe4ff */
[----:B------:R-:W-:Y:S01]  /*06b0*/  CS2R R6, SRZ ;  /* 0x0000000000067805 */ /* 0x000fe2000001ff00 */
[----:B------:R4:W3:Y:S04]  /*06c0*/  @!P0 LDG.E.EL R9, desc[UR4][R16.64] ;  /* 0x0000000410098981 */ /* 0x0008e8000c2e1900 */
[----:B------:R-:W3:Y:S01]  /*06d0*/  @!P0 LDG.E.EL R10, desc[UR4][R42.64] ;  /* 0x000000042a0a8981 */ /* 0x000ee2000c2e1900 */
[----:B-1----:R-:W1:Y:S03]  /*06e0*/  LDC.64 R22, c[0x0][0x250] ;  /* 0x00009400ff167b82 */ /* 0x002e660000000a00 */
[----:B------:R0:W3:Y:S01]  /*06f0*/  @!P0 LDG.E.EL R11, desc[UR4][R42.64] ;  /* 0x000000042a0b8981 */ /* 0x0000e2000c2e1900 */
[----:B----4-:R-:W-:-:S03]  /*0700*/  CS2R R16, SRZ ;  /* 0x0000000000107805 */ /* 0x010fc6000001ff00 */
[----:B------:R4:W3:Y:S01]  /*0710*/  @!P1 LDG.E.EL R6, desc[UR4][R14.64+-0x600] ;  /* 0xfffa00040e069981 */ /* 0x0008e2000c2e1900 */
[----:B-----5:R-:W-:-:S03]  /*0720*/  IMAD.WIDE R24, R45, 0x4, R24 ;  /* 0x000000042d187825 */ /* 0x020fc600078e0218 */
[----:B------:R5:W3:Y:S01]  /*0730*/  @!P3 LDG.E.EL R7, desc[UR4][R12.64+-0xa00] ;  /* 0xfff600040c07b981 */ /* 0x000ae2000c2e1900 */
[----:B0-----:R-:W-:-:S03]  /*0740*/  IMAD.WIDE R42, R45, 0x4, R18 ;  /* 0x000000042d2a7825 */ /* 0x001fc600078e0212 */
[----:B------:R0:W3:Y:S01]  /*0750*/  @!P0 LDG.E.EL R8, desc[UR4][R32.64] ;  /* 0x0000000420088981 */ /* 0x0000e2000c2e1900 */
[----:B----4-:R-:W-:-:S03]  /*0760*/  CS2R R14, SRZ ;  /* 0x00000000000e7805 */ /* 0x010fc6000001ff00 */
[----:B------:R-:W4:Y:S04]  /*0770*/  @!P1 LDG.E.EL R16, desc[UR4][R42.64+-0x600] ;  /* 0xfffa00042a109981 */ /* 0x000f28000c2e1900 */
[----:B------:R5:W3:Y:S02]  /*0780*/  @!P1 LDG.E.EL R17, desc[UR4][R42.64+-0x600] ;  /* 0xfffa00042a119981 */ /* 0x000ae4000c2e1900 */
[----:B-----5:R-:W-:Y:S01]  /*0790*/  CS2R R12, SRZ ;  /* 0x00000000000c7805 */ /* 0x020fe2000001ff00 */
[C---:B------:R-:W-:Y:S01]  /*07a0*/  IMAD.WIDE R20, R45.reuse, 0x4, R20 ;  /* 0x000000042d147825 */ /* 0x040fe200078e0214 */
[----:B0-----:R-:W0:Y:S01]  /*07b0*/  LDC.64 R32, c[0x0][0x268] ;  /* 0x00009a00ff207b82 */ /* 0x001e220000000a00 */
[----:B------:R-:W5:Y:S04]  /*07c0*/  @!P0 LDG.E.EL R14, desc[UR4][R24.64] ;  /* 0x00000004180e8981 */ /* 0x000f68000c2e1900 */
[----:B------:R1:W3:Y:S03]  /*07d0*/  @!P0 LDG.E.EL R15, desc[UR4][R24.64] ;  /* 0x00000004180f8981 */ /* 0x0002e6000c2e1900 */
[----:B------:R-:W0:Y:S01]  /*07e0*/  LDC.64 R42, c[0x0][0x278] ;  /* 0x00009e00ff2a7b82 */ /* 0x000e220000000a00 */
[----:B------:R-:W-:Y:S01]  /*07f0*/  CS2R R18, SRZ ;  /* 0x0000000000127805 */ /* 0x000fe2000001ff00 */
[----:B------:R-:W3:Y:S01]  /*0800*/  @!P0 LDG.E.EL R12, desc[UR4][R20.64] ;  /* 0x00000004140c8981 */ /* 0x000ee2000c2e1900 */
[----:B-1----:R-:W-:-:S03]  /*0810*/  IMAD.WIDE R22, R45, 0x4, R22 ;  /* 0x000000042d167825 */ /* 0x002fc600078e0216 */
[----:B------:R1:W3:Y:S02]  /*0820*/  @!P0 LDG.E.EL R13, desc[UR4][R20.64] ;  /* 0x00000004140d8981 */ /* 0x0002e4000c2e1900 */
[----:B------:R-:W0:Y:S01]  /*0830*/  LDC.64 R24, c[0x0][0x280] ;  /* 0x0000a000ff187b82 */ /* 0x000e220000000a00 */
[----:B------:R-:W-:Y:S01]  /*0840*/  IMAD.WIDE R28, R45, 0x4, R28 ;  /* 0x000000042d1c7825 */ /* 0x000fe200078e021c */
[----:B------:R-:W3:Y:S04]  /*0850*/  @!P1 LDG.E.EL R18, desc[UR4][R22.64+-0x600] ;  /* 0xfffa000416129981 */ /* 0x000ee8000c2e1900 */
[----:B------:R1:W3:Y:S02]  /*0860*/  @!P1 LDG.E.EL R19, desc[UR4][R22.64+-0x600] ;  /* 0xfffa000416139981 */ /* 0x0002e4000c2e1900 */
[----:B-1----:R-:W-:-:S06]  /*0870*/  CS2R R20, SRZ ;  /* 0x0000000000147805 */ /* 0x002fcc000001ff00 */
[----:B------:R-:W3:Y:S01]  /*0880*/  @!P1 LDG.E.EL R20, desc[UR4][R28.64+-0x600] ;  /* 0xfffa00041c149981 */ /* 0x000ee2000c2e1900 */
[----:B------:R-:W1:Y:S03]  /*0890*/  LDC.64 R22, c[0x0][0x290] ;  /* 0x0000a400ff167b82 */ /* 0x000e660000000a00 */
[----:B------:R0:W3:Y:S02]  /*08a0*/  @!P1 LDG.E.EL R21, desc[UR4][R28.64+-0x600] ;  /* 0xfffa00041c159981 */ /* 0x0000e4000c2e1900 */
[----:B0-----:R-:W-:Y:S01]  /*08b0*/  IMAD.WIDE R42, R45, 0x4, R42 ;  /* 0x000000042d2a7825 */ /* 0x001fe200078e022a */
[----:B------:R-:W-:-:S03]  /*08c0*/  CS2R R28, SRZ ;  /* 0x00000000001c7805 */ /* 0x000fc6000001ff00 */
[----:B------:R-:W-:-:S03]  /*08d0*/  IMAD.WIDE R24, R45, 0x4, R24 ;  /* 0x000000042d187825 */ /* 0x000fc600078e0218 */
[----:B------:R-:W4:Y:S04]  /*08e0*/  @!P3 LDG.E.EL R28, desc[UR4][R42.64+-0xa00] ;  /* 0xfff600042a1cb981 */ /* 0x000f28000c2e1900 */
[----:B------:R2:W4:Y:S01]  /*08f0*/  @!P3 LDG.E.EL R29, desc[UR4][R42.64+-0xa00] ;  /* 0xfff600042a1db981 */ /* 0x000522000c2e1900 */
[----:B------:R-:W-:-:S04]  /*0900*/  IMAD.WIDE R32, R45, 0x4, R32 ;  /* 0x000000042d207825 */ /* 0x000fc800078e0220 */
[----:B-1----:R-:W-:Y:S01]  /*0910*/  IMAD.WIDE R22, R45, 0x4, R22 ;  /* 0x000000042d167825 */ /* 0x002fe200078e0216 */
[----:B------:R-:W-:-:S05]  /*0920*/  SEL R35, R26, RZ, !P0 ;  /* 0x000000ff1a237207 */ /* 0x000fca0004000000 */
[----:B------:R-:W-:-:S06]  /*0930*/  FADD R35, R35, 0.0010000000474974513054 ;  /* 0x3a83126f23237421 */ /* 0x000fcc0000000000 */
[----:B------:R-:W0:Y:S01]  /*0940*/  MUFU.SQRT R35, R35 ;  /* 0x0000002300237308 */ /* 0x000e220000002000 */
[----:B------:R-:W-:-:S05]  /*0950*/  SEL R30, R30, RZ, !P0 ;  /* 0x000000ff1e1e7207 */ /* 0x000fca0004000000 */
[----:B------:R-:W-:Y:S01]  /*0960*/  FADD R44, R30, 0.0010000000474974513054 ;  /* 0x3a83126f1e2c7421 */ /* 0x000fe20000000000 */
[----:B------:R-:W-:Y:S02]  /*0970*/  CS2R R30, SRZ ;  /* 0x00000000001e7805 */ /* 0x000fe4000001ff00 */
[----:B--2---:R-:W-:Y:S02]  /*0980*/  SEL R42, R34, RZ, !P1 ;  /* 0x000000ff222a7207 */ /* 0x004fe40004800000 */
[C---:B0-----:R-:W-:Y:S02]  /*0990*/  FSETP.GT.AND P5, PT, R35.reuse, 8.50705917302346158658e+37, PT ;  /* 0x7e8000002300780b */ /* 0x041fe40003fa4000 */
[----:B------:R-:W2:Y:S01]  /*09a0*/  @!P3 LDG.E.EL R30, desc[UR4][R24.64+-0xa00] ;  /* 0xfff60004181eb981 */ /* 0x000ea2000c2e1900 */
[----:B------:R-:W-:Y:S01]  /*09b0*/  FSETP.GEU.AND P4, PT, R35, 1.175494350822287508e-38, PT ;  /* 0x008000002300780b */ /* 0x000fe20003f8e000 */
[----:B------:R-:W0:Y:S02]  /*09c0*/  MUFU.SQRT R44, R44 ;  /* 0x0000002c002c7308 */ /* 0x000e240000002000 */
[----:B------:R1:W2:Y:S01]  /*09d0*/  @!P3 LDG.E.EL R31, desc[UR4][R24.64+-0xa00] ;  /* 0xfff60004181fb981 */ /* 0x0002a2000c2e1900 */
[----:B------:R-:W-:-:S02]  /*09e0*/  CS2R R26, SRZ ;  /* 0x00000000001a7805 */ /* 0x000fc4000001ff00 */
[----:B------:R-:W-:Y:S01]  /*09f0*/  SEL R41, R41, RZ, !P1 ;  /* 0x000000ff29297207 */ /* 0x000fe20004800000 */
[----:B------:R-:W-:-:S03]  /*0a00*/  IMAD.MOV.U32 R40, RZ, RZ, 0x3e800000 ;  /* 0x3e800000ff287424 */ /* 0x000fc600078e00ff */
[----:B------:R-:W2:Y:S01]  /*0a10*/  @!P3 LDG.E.EL R26, desc[UR4][R32.64+-0xa00] ;  /* 0xfff60004201ab981 */ /* 0x000ea2000c2e1900 */
[----:B------:R-:W-:Y:S01]  /*0a20*/  @P5 FMUL R35, R35, 0.25 ;  /* 0x3e80000023235820 */ /* 0x000fe20000400000 */
[----:B-1----:R-:W-:Y:S02]  /*0a30*/  FADD R24, R42, 0.0010000000474974513054 ;  /* 0x3a83126f2a187421 */ /* 0x002fe40000000000 */
[----:B------:R1:W2:Y:S01]  /*0a40*/  @!P3 LDG.E.EL R27, desc[UR4][R32.64+-0xa00] ;  /* 0xfff60004201bb981 */ /* 0x0002a2000c2e1900 */
[----:B------:R-:W-:-:S03]  /*0a50*/  @!P4 FMUL R35, R35, 16777216 ;  /* 0x4b8000002323c820 */ /* 0x000fc60000400000 */
[----:B------:R-:W0:Y:S01]  /*0a60*/  MUFU.SQRT R24, R24 ;  /* 0x0000001800187308 */ /* 0x000e220000002000 */
[----:B------:R-:W-:Y:S01]  /*0a70*/  FADD R41, R41, 0.0010000000474974513054 ;  /* 0x3a83126f29297421 */ /* 0x000fe20000000000 */
[----:B-1----:R-:W-:-:S06]  /*0a80*/  CS2R R32, SRZ ;  /* 0x0000000000207805 */ /* 0x002fcc000001ff00 */
[----:B------:R-:W1:Y:S01]  /*0a90*/  MUFU.RCP R35, R35 ;  /* 0x0000002300237308 */ /* 0x000e620000001000 */
[----:B0-----:R-:W-:Y:S01]  /*0aa0*/  FSETP.GT.AND P6, PT, R44, 8.50705917302346158658e+37, PT ;  /* 0x7e8000002c00780b */ /* 0x001fe20003fc4000 */
[----:B------:R-:W2:Y:S01]  /*0ab0*/  @P2 LDG.E.EL R32, desc[UR4][R22.64+-0xe00] ;  /* 0xfff2000416202981 */ /* 0x000ea2000c2e1900 */
[----:B------:R-:W-:-:S03]  /*0ac0*/  FSEL R34, R40, 1, P5 ;  /* 0x3f80000028227808 */ /* 0x000fc60002800000 */
[----:B------:R0:W2:Y:S01]  /*0ad0*/  @P2 LDG.E.EL R33, desc[UR4][R22.64+-0xe00] ;  /* 0xfff2000416212981 */ /* 0x0000a2000c2e1900 */
[----:B------:R-:W-:Y:S01]  /*0ae0*/  FSETP.GEU.AND P5, PT, R44, 1.175494350822287508e-38, PT ;  /* 0x008000002c00780b */ /* 0x000fe20003fae000 */
[----:B------:R-:W-:Y:S01]  /*0af0*/  @!P4 FMUL R34, R34, 16777216 ;  /* 0x4b8000002222c820 */ /* 0x000fe20000400000 */
[----:B------:R-:W-:Y:S01]  /*0b00*/  FSETP.GT.AND P4, PT, R24, 8.50705917302346158658e+37, PT ;  /* 0x7e8000001800780b */ /* 0x000fe20003f84000 */
[----:B0-----:R-:W0:Y:S02]  /*0b10*/  MUFU.SQRT R23, R41 ;  /* 0x0000002900177308 */ /* 0x001e240000002000 */
[----:B-1----:R-:W-:Y:S01]  /*0b20*/  FMUL R34, R35, R34 ;  /* 0x0000002223227220 */ /* 0x002fe20000400000 */
[----:B------:R-:W-:Y:S01]  /*0b30*/  FSEL R35, R40, 1, P6 ;  /* 0x3f80000028237808 */ /* 0x000fe20003000000 */
[----:B------:R-:W-:Y:S01]  /*0b40*/  @P6 FMUL R44, R44, 0.25 ;  /* 0x3e8000002c2c6820 */ /* 0x000fe20000400000 */
[----:B------:R-:W-:-:S05]  /*0b50*/  SEL R22, R36, RZ, !P3 ;  /* 0x000000ff24167207 */ /* 0x000fca0005800000 */
[----:B------:R-:W-:Y:S01]  /*0b60*/  @!P5 FMUL R44, R44, 16777216 ;  /* 0x4b8000002c2cd820 */ /* 0x000fe20000400000 */
[----:B------:R-:W-:Y:S01]  /*0b70*/  @!P5 FMUL R35, R35, 16777216 ;  /* 0x4b8000002323d820 */ /* 0x000fe20000400000 */
[C---:B------:R-:W-:Y:S01]  /*0b80*/  FSETP.GEU.AND P5, PT, R24.reuse, 1.175494350822287508e-38, PT ;  /* 0x008000001800780b */ /* 0x040fe20003fae000 */
[----:B------:R-:W-:Y:S01]  /*0b90*/  @P4 FMUL R24, R24, 0.25 ;  /* 0x3e80000018184820 */ /* 0x000fe20000400000 */
[----:B------:R-:W-:Y:S02]  /*0ba0*/  FSEL R36, R40, 1, P4 ;  /* 0x3f80000028247808 */ /* 0x000fe40002000000 */
[C---:B0-----:R-:W-:Y:S01]  /*0bb0*/  FSETP.GT.AND P6, PT, R23.reuse, 8.50705917302346158658e+37, PT ;  /* 0x7e8000001700780b */ /* 0x041fe20003fc4000 */
[----:B------:R-:W-:Y:S01]  /*0bc0*/  FADD R22, R22, 0.0010000000474974513054 ;  /* 0x3a83126f16167421 */ /* 0x000fe20000000000 */
[----:B------:R-:W-:Y:S02]  /*0bd0*/  FSETP.GEU.AND P4, PT, R23, 1.175494350822287508e-38, PT ;  /* 0x008000001700780b */ /* 0x000fe40003f8e000 */
[----:B------:R-:W-:-:S03]  /*0be0*/  SEL R39, R39, RZ, !P3 ;  /* 0x000000ff27277207 */ /* 0x000fc60005800000 */
[----:B------:R-:W0:Y:S02]  /*0bf0*/  MUFU.SQRT R22, R22 ;  /* 0x0000001600167308 */ /* 0x000e240000002000 */
[----:B------:R-:W-:-:S04]  /*0c00*/  FADD R39, R39, 0.0010000000474974513054 ;  /* 0x3a83126f27277421 */ /* 0x000fc80000000000 */
[----:B------:R-:W-:-:S04]  /*0c10*/  @P6 FMUL R23, R23, 0.25 ;  /* 0x3e80000017176820 */ /* 0x000fc80000400000 */
[----:B------:R-:W-:Y:S01]  /*0c20*/  @!P4 FMUL R23, R23, 16777216 ;  /* 0x4b8000001717c820 */ /* 0x000fe20000400000 */
[----:B------:R-:W1:Y:S01]  /*0c30*/  MUFU.SQRT R25, R39 ;  /* 0x0000002700197308 */ /* 0x000e620000002000 */
[----:B------:R-:W-:Y:S01]  /*0c40*/  @!P5 FMUL R24, R24, 16777216 ;  /* 0x4b8000001818d820 */ /* 0x000fe20000400000 */
[----:B------:R-:W-:Y:S01]  /*0c50*/  @!P5 FMUL R36, R36, 16777216 ;  /* 0x4b8000002424d820 */ /* 0x000fe20000400000 */
[----:B0-----:R-:W-:-:S05]  /*0c60*/  FSETP.GT.AND P5, PT, R22, 8.50705917302346158658e+37, PT ;  /* 0x7e8000001600780b */ /* 0x001fca0003fa4000 */
[----:B------:R-:W0:Y:S01]  /*0c70*/  MUFU.RCP R23, R23 ;  /* 0x0000001700177308 */ /* 0x000e220000001000 */
[----:B------:R-:W-:Y:S02]  /*0c80*/  FSEL R42, R40, 1, P6 ;  /* 0x3f800000282a7808 */ /* 0x000fe40003000000 */
[----:B------:R-:W-:-:S03]  /*0c90*/  SEL R37, R37, RZ, P2 ;  /* 0x000000ff25257207 */ /* 0x000fc60001000000 */
[----:B------:R-:W-:Y:S01]  /*0ca0*/  @!P4 FMUL R42, R42, 16777216 ;  /* 0x4b8000002a2ac820 */ /* 0x000fe20000400000 */
[----:B-1----:R-:W-:Y:S01]  /*0cb0*/  FSETP.GT.AND P4, PT, R25, 8.50705917302346158658e+37, PT ;  /* 0x7e8000001900780b */ /* 0x002fe20003f84000 */
[----:B------:R-:W-:Y:S01]  /*0cc0*/  FADD R43, R37, 0.0010000000474974513054 ;  /* 0x3a83126f252b7421 */ /* 0x000fe20000000000 */
[C---:B------:R-:W-:Y:S01]  /*0cd0*/  FSETP.GEU.AND P6, PT, R22.reuse, 1.175494350822287508e-38, PT ;  /* 0x008000001600780b */ /* 0x040fe20003fce000 */
[----:B------:R-:W-:Y:S01]  /*0ce0*/  @P5 FMUL R22, R22, 0.25 ;  /* 0x3e80000016165820 */ /* 0x000fe20000400000 */
[----:B0-----:R-:W-:Y:S01]  /*0cf0*/  FMUL R37, R23, R42 ;  /* 0x0000002a17257220 */ /* 0x001fe20000400000 */
[----:B------:R-:W-:Y:S02]  /*0d00*/  FSEL R23, R40, 1, P5 ;  /* 0x3f80000028177808 */ /* 0x000fe40002800000 */
[C---:B------:R-:W-:Y:S01]  /*0d10*/  FSETP.GEU.AND P5, PT, R25.reuse, 1.175494350822287508e-38, PT ;  /* 0x008000001900780b */ /* 0x040fe20003fae000 */
[----:B------:R0:W-:Y:S05]  /*0d20*/  MUFU.RCP R41, R24 ;  /* 0x0000001800297308 */ /* 0x0001ea0000001000 */
[----:B------:R-:W-:-:S03]  /*0d30*/  @P4 FMUL R25, R25, 0.25 ;  /* 0x3e80000019194820 */ /* 0x000fc60000400000 */
[----:B------:R-:W1:Y:S01]  /*0d40*/  MUFU.SQRT R43, R43 ;  /* 0x0000002b002b7308 */ /* 0x000e620000002000 */
[----:B0-----:R-:W-:-:S05]  /*0d50*/  SEL R24, R38, RZ, P2 ;  /* 0x000000ff26187207 */ /* 0x001fca0001000000 */
[----:B------:R-:W-:Y:S01]  /*0d60*/  FADD R24, R24, 0.0010000000474974513054 ;  /* 0x3a83126f18187421 */ /* 0x000fe20000000000 */
[----:B------:R-:W-:Y:S01]  /*0d70*/  @!P5 FMUL R25, R25, 16777216 ;  /* 0x4b8000001919d820 */ /* 0x000fe20000400000 */
[----:B------:R-:W-:-:S04]  /*0d80*/  @!P6 FMUL R22, R22, 16777216 ;  /* 0x4b8000001616e820 */ /* 0x000fc80000400000 */
[----:B------:R-:W0:Y:S01]  /*0d90*/  MUFU.SQRT R24, R24 ;  /* 0x0000001800187308 */ /* 0x000e220000002000 */
[----:B------:R-:W-:Y:S01]  /*0da0*/  @!P6 FMUL R23, R23, 16777216 ;  /* 0x4b8000001717e820 */ /* 0x000fe20000400000 */
[----:B-1----:R-:W-:-:S06]  /*0db0*/  FSETP.GT.AND P6, PT, R43, 8.50705917302346158658e+37, PT ;  /* 0x7e8000002b00780b */ /* 0x002fcc0003fc4000 */
[----:B------:R-:W1:Y:S01]  /*0dc0*/  MUFU.RCP R39, R25 ;  /* 0x0000001900277308 */ /* 0x000e620000001000 */
[----:B------:R-:W-:-:S05]  /*0dd0*/  FSEL R42, R40, 1, P4 ;  /* 0x3f800000282a7808 */ /* 0x000fca0002000000 */
[----:B------:R-:W-:Y:S01]  /*0de0*/  @!P5 FMUL R42, R42, 16777216 ;  /* 0x4b8000002a2ad820 */ /* 0x000fe20000400000 */
[----:B0-----:R-:W-:Y:S02]  /*0df0*/  FSETP.GT.AND P5, PT, R24, 8.50705917302346158658e+37, PT ;  /* 0x7e8000001800780b */ /* 0x001fe40003fa4000 */
[C---:B------:R-:W-:Y:S01]  /*0e00*/  FSETP.GEU.AND P4, PT, R43.reuse, 1.175494350822287508e-38, PT ;  /* 0x008000002b00780b */ /* 0x040fe20003f8e000 */
[----:B------:R-:W-:Y:S01]  /*0e10*/  @P6 FMUL R43, R43, 0.25 ;  /* 0x3e8000002b2b6820 */ /* 0x000fe20000400000 */
[----:B-1----:R-:W-:Y:S01]  /*0e20*/  FMUL R39, R39, R42 ;  /* 0x0000002a27277220 */ /* 0x002fe20000400000 */
[----:B------:R-:W-:Y:S02]  /*0e30*/  FSEL R42, R40, 1, P6 ;  /* 0x3f800000282a7808 */ /* 0x000fe40003000000 */
[C---:B------:R-:W-:Y:S01]  /*0e40*/  FSETP.GEU.AND P6, PT, R24.reuse, 1.175494350822287508e-38, PT ;  /* 0x008000001800780b */ /* 0x040fe20003fce000 */
[----:B------:R-:W0:Y:S05]  /*0e50*/  MUFU.RCP R38, R22 ;  /* 0x0000001600267308 */ /* 0x000e2a0000001000 */
[----:B------:R-:W-:Y:S01]  /*0e60*/  @P5 FMUL R24, R24, 0.25 ;  /* 0x3e80000018185820 */ /* 0x000fe20000400000 */
[----:B------:R-:W-:Y:S01]  /*0e70*/  FMUL R36, R41, R36 ;  /* 0x0000002429247220 */ /* 0x000fe20000400000 */
[----:B------:R-:W-:-:S05]  /*0e80*/  @!P4 FMUL R43, R43, 16777216 ;  /* 0x4b8000002b2bc820 */ /* 0x000fca0000400000 */
[----:B------:R-:W-:Y:S01]  /*0e90*/  @!P6 FMUL R24, R24, 16777216 ;  /* 0x4b8000001818e820 */ /* 0x000fe20000400000 */
[----:B------:R-:W1:Y:S01]  /*0ea0*/  MUFU.RCP R44, R44 ;  /* 0x0000002c002c7308 */ /* 0x000e620000001000 */
[----:B0-----:R-:W-:Y:S02]  /*0eb0*/  FMUL R38, R38, R23 ;  /* 0x0000001726267220 */ /* 0x001fe40000400000 */
[----:B------:R-:W0:Y:S05]  /*0ec0*/  LDC.64 R22, c[0x0][0x2a0] ;  /* 0x0000a800ff167b82 */ /* 0x000e2a0000000a00 */
[----:B------:R1:W0:Y:S03]  /*0ed0*/  MUFU.RCP R41, R24 ;  /* 0x0000001800297308 */ /* 0x0002260000001000 */
[----:B-1----:R-:W1:Y:S05]  /*0ee0*/  LDC.64 R24, c[0x0][0x2a8] ;  /* 0x0000aa00ff187b82 */ /* 0x002e6a0000000a00 */
[----:B------:R-:W0:Y:S01]  /*0ef0*/  MUFU.RCP R43, R43 ;  /* 0x0000002b002b7308 */ /* 0x000e220000001000 */
[----:B------:R-:W-:Y:S01]  /*0f00*/  FMUL R35, R44, R35 ;  /* 0x000000232c237220 */ /* 0x000fe20000400000 */
[----:B------:R-:W-:Y:S01]  /*0f10*/  FSEL R44, R40, 1, P5 ;  /* 0x3f800000282c7808 */ /* 0x000fe20002800000 */
[----:B------:R-:W-:-:S04]  /*0f20*/  @!P4 FMUL R42, R42, 16777216 ;  /* 0x4b8000002a2ac820 */ /* 0x000fc80000400000 */
[----:B------:R-:W-:Y:S01]  /*0f30*/  @!P6 FMUL R44, R44, 16777216 ;  /* 0x4b8000002c2ce820 */ /* 0x000fe20000400000 */
[----:B0-----:R-:W-:-:S04]  /*0f40*/  IMAD.WIDE R22, R45, 0x4, R22 ;  /* 0x000000042d167825 */ /* 0x001fc800078e0216 */
[----:B------:R-:W-:Y:S01]  /*0f50*/  FMUL R41, R41, R44 ;  /* 0x0000002c29297220 */ /* 0x000fe20000400000 */
[----:B------:R-:W-:Y:S01]  /*0f60*/  FMUL R40, R43, R42 ;  /* 0x0000002a2b287220 */ /* 0x000fe20000400000 */
[----:B------:R-:W-:-:S06]  /*0f70*/  CS2R R42, SRZ ;  /* 0x00000000002a7805 */ /* 0x000fcc000001ff00 */
[----:B------:R-:W2:Y:S01]  /*0f80*/  @P2 LDG.E.EL R42, desc[UR4][R22.64+-0xe00] ;  /* 0xfff20004162a2981 */ /* 0x000ea2000c2e1900 */
[----:B-1----:R-:W-:Y:S01]  /*0f90*/  IMAD.WIDE R24, R45, 0x4, R24 ;  /* 0x000000042d187825 */ /* 0x002fe200078e0218 */
[----:B------:R-:W-:Y:S02]  /*0fa0*/  CS2R R44, SRZ ;  /* 0x00000000002c7805 */ /* 0x000fe4000001ff00 */
[----:B------:R0:W2:Y:S04]  /*0fb0*/  @P2 LDG.E.EL R43, desc[UR4][R22.64+-0xe00] ;  /* 0xfff20004162b2981 */ /* 0x0000a8000c2e1900 */
[----:B------:R-:W2:Y:S04]  /*0fc0*/  @P2 LDG.E.EL R45, desc[UR4][R24.64+-0xe00] ;  /* 0xfff20004182d2981 */ /* 0x000ea8000c2e1900 */
[----:B------:R-:W2:Y:S01]  /*0fd0*/  @P2 LDG.E.EL R44, desc[UR4][R24.64+-0xe00] ;  /* 0xfff20004182c2981 */ /* 0x000ea2000c2e1900 */
[----:B---3--:R-:W-:-:S02]  /*0fe0*/  SEL R17, R17, RZ, !P1 ;  /* 0x000000ff11117207 */ /* 0x008fc40004800000 */
[----:B------:R-:W-:Y:S02]  /*0ff0*/  SEL R6, R6, RZ, !P1 ;  /* 0x000000ff06067207 */ /* 0x000fe40004800000 */
[----:B0-----:R-:W-:Y:S02]  /*1000*/  SEL R23, R10, RZ, !P0 ;  /* 0x000000ff0a177207 */ /* 0x001fe40004000000 */
[----:B------:R-:W-:Y:S01]  /*1010*/  SEL R8, R8, RZ, !P0 ;  /* 0x000000ff08087207 */ /* 0x000fe20004000000 */
[----:B------:R-:W-:Y:S01]  /*1020*/  FADD R6, R6, -R17 ;  /* 0x8000001106067221 */ /* 0x000fe20000000000 */
[----:B------:R-:W-:Y:S02]  /*1030*/  SEL R11, R11, RZ, !P0 ;  /* 0x000000ff0b0b7207 */ /* 0x000fe40004000000 */
[----:B------:R-:W-:Y:S01]  /*1040*/  SEL R10, R9, RZ, !P0 ;  /* 0x000000ff090a7207 */ /* 0x000fe20004000000 */
[----:B------:R-:W-:Y:S01]  /*1050*/  FADD R9, R8, -R23 ;  /* 0x8000001708097221 */ /* 0x000fe20000000000 */
[----:B------:R-:W-:Y:S01]  /*1060*/  FMUL R37, R37, R6 ;  /* 0x0000000625257220 */ /* 0x000fe20000400000 */
[----:B------:R-:W-:-:S02]  /*1070*/  SEL R6, R7, RZ, !P3 ;  /* 0x000000ff07067207 */ /* 0x000fc40005800000 */
[----:B------:R-:W-:Y:S01]  /*1080*/  FADD R8, R10, -R11 ;  /* 0x8000000b0a087221 */ /* 0x000fe20000000000 */
[----:B------:R-:W-:Y:S02]  /*1090*/  SEL R5, R5, RZ, !P3 ;  /* 0x000000ff05057207 */ /* 0x000fe40005800000 */
[----:B------:R-:W-:Y:S01]  /*10a0*/  SEL R7, R2, RZ, P2 ;  /* 0x000000ff02077207 */ /* 0x000fe20001000000 */
[----:B------:R-:W-:Y:S01]  /*10b0*/  FMUL R35, R35, R8 ;  /* 0x0000000823237220 */ /* 0x000fe20000400000 */
[----:B------:R-:W-:Y:S02]  /*10c0*/  SEL R3, R3, RZ, P2 ;  /* 0x000000ff03037207 */ /* 0x000fe40001000000 */
[----:B----4-:R-:W-:Y:S02]  /*10d0*/  SEL R28, R28, RZ, !P3 ;  /* 0x000000ff1c1c7207 */ /* 0x010fe40005800000 */
[----:B------:R-:W-:Y:S02]  /*10e0*/  SEL R23, R16, RZ, !P1 ;  /* 0x000000ff10177207 */ /* 0x000fe40004800000 */
[----:B------:R-:W-:Y:S01]  /*10f0*/  SEL R10, R4, RZ, !P1 ;  /* 0x000000ff040a7207 */ /* 0x000fe20004800000 */
[----:B------:R-:W-:-:S04]  /*1100*/  FMUL R4, R34, R9 ;  /* 0x0000000922047220 */ /* 0x000fc80000400000 */
[----:B------:R-:W-:Y:S01]  /*1110*/  FADD R9, R10, -R23 ;  /* 0x800000170a097221 */ /* 0x000fe20000000000 */
[----:B------:R-:W-:Y:S02]  /*1120*/  SEL R21, R21, RZ, !P1 ;  /* 0x000000ff15157207 */ /* 0x000fe40004800000 */
[----:B------:R-:W-:Y:S01]  /*1130*/  SEL R2, R20, RZ, !P1 ;  /* 0x000000ff14027207 */ /* 0x000fe20004800000 */
[----:B------:R-:W-:Y:S01]  /*1140*/  FMUL R36, R36, R9 ;  /* 0x0000000924247220 */ /* 0x000fe20000400000 */
[----:B------:R-:W-:Y:S02]  /*1150*/  SEL R9, R18, RZ, !P1 ;  /* 0x000000ff12097207 */ /* 0x000fe40004800000 */
[----:B------:R-:W-:Y:S02]  /*1160*/  SEL R11, R12, RZ, !P0 ;  /* 0x000000ff0c0b7207 */ /* 0x000fe40004000000 */
[----:B-----5:R-:W-:Y:S01]  /*1170*/  SEL R14, R14, RZ, !P0 ;  /* 0x000000ff0e0e7207 */ /* 0x020fe20004000000 */
[----:B------:R-:W-:Y:S01]  /*1180*/  FFMA R2, R9, R36, R2 ;  /* 0x0000002409027223 */ /* 0x000fe20000000002 */
[----:B------:R-:W-:-:S03]  /*1190*/  SEL R15, R15, RZ, !P0 ;  /* 0x000000ff0f0f7207 */ /* 0x000fc60004000000 */
[----:B------:R-:W-:Y:S01]  /*11a0*/  FFMA R4, R11, R4, R14 ;  /* 0x000000040b047223 */ /* 0x000fe2000000000e */
[----:B--2---:R-:W-:Y:S02]  /*11b0*/  SEL R26, R26, RZ, !P3 ;  /* 0x000000ff1a1a7207 */ /* 0x004fe40005800000 */
[----:B------:R-:W-:-:S03]  /*11c0*/  SEL R27, R27, RZ, !P3 ;  /* 0x000000ff1b1b7207 */ /* 0x000fc60005800000 */
[----:B------:R-:W-:Y:S02]  /*11d0*/  FADD R5, R5, -R26 ;  /* 0x8000001a05057221 */ /* 0x000fe40000000000 */
[----:B------:R-:W-:Y:S02]  /*11e0*/  FADD R6, R6, -R27 ;  /* 0x8000001b06067221 */ /* 0x000fe40000000000 */
[----:B------:R-:W-:Y:S02]  /*11f0*/  FMUL R5, R38, R5 ;  /* 0x0000000526057220 */ /* 0x000fe40000400000 */
[----:B------:R-:W-:Y:S01]  /*1200*/  FMUL R39, R39, R6 ;  /* 0x0000000627277220 */ /* 0x000fe20000400000 */
[----:B------:R-:W-:Y:S02]  /*1210*/  SEL R32, R32, RZ, P2 ;  /* 0x000000ff20207207 */ /* 0x000fe40001000000 */
[----:B------:R-:W-:-:S03]  /*1220*/  SEL R8, R33, RZ, P2 ;  /* 0x000000ff21087207 */ /* 0x000fc60001000000 */
[----:B------:R-:W-:Y:S02]  /*1230*/  FADD R7, R7, -R32 ;  /* 0x8000002007077221 */ /* 0x000fe40000000000 */
[----:B------:R-:W-:Y:S01]  /*1240*/  FADD R6, R3, -R8 ;  /* 0x8000000803067221 */ /* 0x000fe20000000000 */
[----:B------:R-:W-:Y:S01]  /*1250*/  SEL R3, R30, RZ, !P3 ;  /* 0x000000ff1e037207 */ /* 0x000fe20005800000 */
[----:B------:R-:W-:Y:S01]  /*1260*/  FMUL R7, R40, R7 ;  /* 0x0000000728077220 */ /* 0x000fe20000400000 */
[----:B------:R-:W-:Y:S01]  /*1270*/  SEL R8, R29, RZ, !P3 ;  /* 0x000000ff1d087207 */ /* 0x000fe20005800000 */
[----:B------:R-:W-:Y:S01]  /*1280*/  FMUL R41, R41, R6 ;  /* 0x0000000629297220 */ /* 0x000fe20000400000 */
[----:B------:R-:W-:Y:S01]  /*1290*/  SEL R31, R31, RZ, !P3 ;  /* 0x000000ff1f1f7207 */ /* 0x000fe20005800000 */
[----:B------:R-:W-:-:S04]  /*12a0*/  FFMA R5, R28, R5, R3 ;  /* 0x000000051c057223 */ /* 0x000fc80000000003 */
[----:B------:R-:W-:Y:S01]  /*12b0*/  FFMA R39, R8, R39, R31 ;  /* 0x0000002708277223 */ /* 0x000fe2000000001f */
[----:B------:R-:W-:Y:S02]  /*12c0*/  SEL R8, R19, RZ, !P1 ;  /* 0x000000ff13087207 */ /* 0x000fe40004800000 */
[----:B------:R-:W-:-:S03]  /*12d0*/  FSETP.GEU.AND P4, PT, R5, RZ, PT ;  /* 0x000000ff0500720b */ /* 0x000fc60003f8e000 */
[----:B------:R-:W-:Y:S01]  /*12e0*/  FFMA R37, R8, R37, R21 ;  /* 0x0000002508257223 */ /* 0x000fe20000000015 */
[----:B------:R-:W-:Y:S02]  /*12f0*/  SEL R8, R13, RZ, !P0 ;  /* 0x000000ff0d087207 */ /* 0x000fe40004000000 */
[----:B------:R-:W-:-:S03]  /*1300*/  FSEL R38, R5, RZ, P4 ;  /* 0x000000ff05267208 */ /* 0x000fc60002000000 */
[----:B------:R-:W-:Y:S01]  /*1310*/  FFMA R35, R8, R35, R15 ;  /* 0x0000002308237223 */ /* 0x000fe2000000000f */
[----:B------:R-:W-:Y:S02]  /*1320*/  SEL R42, R42, RZ, P2 ;  /* 0x000000ff2a2a7207 */ /* 0x000fe40001000000 */
[----:B------:R-:W-:Y:S02]  /*1330*/  SEL R43, R43, RZ, P2 ;  /* 0x000000ff2b2b7207 */ /* 0x000fe40001000000 */
[----:B------:R-:W-:Y:S02]  /*1340*/  SEL R45, R45, RZ, P2 ;  /* 0x000000ff2d2d7207 */ /* 0x000fe40001000000 */
[----:B------:R-:W-:-:S03]  /*1350*/  SEL R44, R44, RZ, P2 ;  /* 0x000000ff2c2c7207 */ /* 0x000fc60001000000 */
[----:B------:R-:W-:Y:S02]  /*1360*/  FFMA R3, R42, R7, R45 ;  /* 0x000000072a037223 */ /* 0x000fe4000000002d */
[----:B------:R-:W0:Y:S01]  /*1370*/  LDC.64 R6, c[0x0][0x2b0] ;  /* 0x0000ac00ff067b82 */ /* 0x000e220000000a00 */
[----:B------:R-:W-:Y:S02]  /*1380*/  FFMA R41, R43, R41, R44 ;  /* 0x000000292b297223 */ /* 0x000fe4000000002c */
[----:B------:R-:W-:-:S03]  /*1390*/  FSETP.GEU.AND P6, PT, R3, RZ, PT ;  /* 0x000000ff0300720b */ /* 0x000fc60003fce000 */
[----:B------:R-:W-:Y:S02]  /*13a0*/  FSETP.GEU.AND P5, PT, R41, RZ, PT ;  /* 0x000000ff2900720b */ /* 0x000fe40003fae000 */
[----:B------:R-:W-:Y:S02]  /*13b0*/  FSEL R3, R3, RZ, P6 ;  /* 0x000000ff03037208 */ /* 0x000fe40003000000 */
[----:B------:R-:W-:Y:S02]  /*13c0*/  FSETP.GEU.AND P6, PT, R39, RZ, PT ;  /* 0x000000ff2700720b */ /* 0x000fe40003fce000 */
[----:B------:R-:W-:Y:S02]  /*13d0*/  FSEL R41, R41, RZ, P5 ;  /* 0x000000ff29297208 */ /* 0x000fe40002800000 */
[----:B------:R-:W-:Y:S02]  /*13e0*/  FSEL R39, R39, RZ, P6 ;  /* 0x000000ff27277208 */ /* 0x000fe40003000000 */
[----:B------:R-:W-:-:S02]  /*13f0*/  @P3 FSEL R38, R3, RZ, P2 ;  /* 0x000000ff03263208 */ /* 0x000fc40001000000 */
[----:B------:R-:W-:Y:S02]  /*1400*/  @P3 FSEL R39, R41, RZ, P2 ;  /* 0x000000ff29273208 */ /* 0x000fe40001000000 */
[C---:B------:R-:W-:Y:S02]  /*1410*/  FSETP.GEU.AND P2, PT, R2.reuse, RZ, PT ;  /* 0x000000ff0200720b */ /* 0x040fe40003f4e000 */
[C---:B------:R-:W-:Y:S02]  /*1420*/  FSETP.GEU.AND P3, PT, R37.reuse, RZ, PT ;  /* 0x000000ff2500720b */ /* 0x040fe40003f6e000 */
[----:B------:R-:W-:Y:S02]  /*1430*/  @!P1 FSEL R38, R2, RZ, P2 ;  /* 0x000000ff02269208 */ /* 0x000fe40001000000 */
[----:B------:R-:W-:Y:S02]  /*1440*/  @!P1 FSEL R39, R37, RZ, P3 ;  /* 0x000000ff25279208 */ /* 0x000fe40001800000 */
[----:B------:R-:W-:-:S02]  /*1450*/  FSETP.GEU.AND P1, PT, R4, RZ, PT ;  /* 0x000000ff0400720b */ /* 0x000fc40003f2e000 */
[C---:B------:R-:W-:Y:S01]  /*1460*/  FSETP.GEU.AND P2, PT, R35.reuse, RZ, PT ;  /* 0x000000ff2300720b */ /* 0x040fe20003f4e000 */
[----:B0-----:R-:W-:Y:S01]  /*1470*/  IMAD.WIDE R6, R0, 0x4, R6 ;  /* 0x0000000400067825 */ /* 0x001fe200078e0206 */
[----:B------:R-:W-:Y:S02]  /*1480*/  @!P0 FSEL R38, R4, RZ, P1 ;  /* 0x000000ff04268208 */ /* 0x000fe40000800000 */
[----:B------:R-:W-:-:S05]  /*1490*/  @!P0 FSEL R39, R35, RZ, P2 ;  /* 0x000000ff23278208 */ /* 0x000fca0001000000 */
[----:B------:R-:W-:Y:S01]  /*14a0*/  STG.E.64 desc[UR4][R6.64], R38 ;  /* 0x0000002606007986 */ /* 0x000fe2000c101b04 */
[----:B------:R-:W-:Y:S05]  /*14b0*/  EXIT ;  /* 0x000000000000794d */ /* 0x000fea0003800000 */
.L_x_0:
[----:B------:R-:W-:-:S00]  /*14c0*/  BRA `(.L_x_0) ;  /* 0xfffffffc00fc7947 */ /* 0x000fc0000383ffff */
[----:B------:R-:W-:-:S00]  /*14d0*/  NOP ;  /* 0x0000000000007918 */ /* 0x000fc00000000000 */
        /* <DEDUP_REMOVED lines=10> */
.L_x_1:


//--------------------- .nv.global.init           --------------------------
	.section	.nv.global.init,"aw",@progbits
.nv.global.init:
	.type		_$_str,@object
	.size		_$_str,(_$_str_$_2 - _$_str)
_$_str:
        /*0000*/ 	.byte	0x5f, 0x5f, 0x43, 0x55, 0x44, 0x41, 0x5f, 0x46, 0x54, 0x5a, 0x00
	.type		_$_str_$_2,@object
	.size		_$_str_$_2,(.L_1 - _$_str_$_2)
_$_str_$_2:
        /*000b*/ 	.byte	0x5f, 0x5f, 0x43, 0x55, 0x44, 0x41, 0x5f, 0x50, 0x52, 0x45, 0x43, 0x5f, 0x53, 0x51, 0x52, 0x54
        /*001b*/ 	.byte	0x00
.L_1:


//--------------------- .nv.constant0.triton_poi_fused_cat_8 --------------------------
	.section	.nv.constant0.triton_poi_fused_cat_8,"a",@progbits
	.sectionflags	@""
	.align	4
.nv.constant0.triton_poi_fused_cat_8:
	.zero		700
